	.headerflags	@"EF_CUDA_TEXMODE_UNIFIED EF_CUDA_64BIT_ADDRESS EF_CUDA_ACCELERATORS EF_CUDA_SM90 EF_CUDA_VIRTUAL_SM(EF_CUDA_SM90)"
	.elftype	@"ET_EXEC"


//--------------------- .nv.info                  --------------------------
	.section	.nv.info,"",@"SHT_CUDA_INFO"
	.align	4


	//----- nvinfo : EIATTR_REGCOUNT
	.align		4
        /*0000*/ 	.byte	0x04, 0x2f
        /*0002*/ 	.short	(.L_1 - .L_0)
	.align		4
.L_0:
        /*0004*/ 	.word	index@(triton_poi_fused__to_copy_135)
        /*0008*/ 	.word	0x0000000a


	//----- nvinfo : EIATTR_MIN_STACK_SIZE
	.align		4
.L_1:
        /*000c*/ 	.byte	0x04, 0x12
        /*000e*/ 	.short	(.L_3 - .L_2)
	.align		4
.L_2:
        /*0010*/ 	.word	index@(triton_poi_fused__to_copy_135)
        /*0014*/ 	.word	0x00000000


	//----- nvinfo : EIATTR_FRAME_SIZE
	.align		4
.L_3:
        /*0018*/ 	.byte	0x04, 0x11
        /*001a*/ 	.short	(.L_5 - .L_4)
	.align		4
.L_4:
        /*001c*/ 	.word	index@(triton_poi_fused__to_copy_135)
        /*0020*/ 	.word	0x00000000


	//----- nvinfo : EIATTR_MIN_STACK_SIZE
	.align		4
.L_5:
        /*0024*/ 	.byte	0x04, 0x12
        /*0026*/ 	.short	(.L_7 - .L_6)
	.align		4
.L_6:
        /*0028*/ 	.word	index@(triton_poi_fused__to_copy_135)
        /*002c*/ 	.word	0x00000000
.L_7:


//--------------------- .nv.info.triton_poi_fused__to_copy_135 --------------------------
	.section	.nv.info.triton_poi_fused__to_copy_135,"",@"SHT_CUDA_INFO"
	.sectionflags	@""
	.align	4


	//----- nvinfo : EIATTR_CUDA_API_VERSION
	.align		4
        /*0000*/ 	.byte	0x04, 0x37
        /*0002*/ 	.short	(.L_9 - .L_8)
.L_8:
        /*0004*/ 	.word	0x0000007c


	//----- nvinfo : EIATTR_KPARAM_INFO
	.align		4
.L_9:
        /*0008*/ 	.byte	0x04, 0x17
        /*000a*/ 	.short	(.L_11 - .L_10)
.L_10:
        /*000c*/ 	.word	0x00000000
        /*0010*/ 	.short	0x0001
        /*0012*/ 	.short	0x0008
        /*0014*/ 	.byte	0x00, 0xf0, 0x11, 0x00


	//----- nvinfo : EIATTR_KPARAM_INFO
	.align		4
.L_11:
        /*0018*/ 	.byte	0x04, 0x17
        /*001a*/ 	.short	(.L_13 - .L_12)
.L_12:
        /*001c*/ 	.word	0x00000000
        /*0020*/ 	.short	0x0000
        /*0022*/ 	.short	0x0000
        /*0024*/ 	.byte	0x00, 0xf4, 0x21, 0x00


	//----- nvinfo : EIATTR_SPARSE_MMA_MASK
	.align		4
.L_13:
        /*0028*/ 	.byte	0x03, 0x50
        /*002a*/ 	.short	0x0000


	//----- nvinfo : EIATTR_MAXREG_COUNT
	.align		4
        /*002c*/ 	.byte	0x03, 0x1b
        /*002e*/ 	.short	0x00ff


	//----- nvinfo : EIATTR_EXIT_INSTR_OFFSETS
	.align		4
        /*0030*/ 	.byte	0x04, 0x1c
        /*0032*/ 	.short	(.L_15 - .L_14)


	//   ....[0]....
.L_14:
        /*0034*/ 	.word	0x00000170


	//   ....[1]....
        /*0038*/ 	.word	0x000001a0


	//----- nvinfo : EIATTR_REQNTID
	.align		4
.L_15:
        /*003c*/ 	.byte	0x04, 0x10
        /*003e*/ 	.short	(.L_17 - .L_16)
.L_16:
        /*0040*/ 	.word	0x00000020
        /*0044*/ 	.word	0x00000001
        /*0048*/ 	.word	0x00000001


	//----- nvinfo : EIATTR_CBANK_PARAM_SIZE
	.align		4
.L_17:
        /*004c*/ 	.byte	0x03, 0x19
        /*004e*/ 	.short	0x000c


	//----- nvinfo : EIATTR_PARAM_CBANK
	.align		4
        /*0050*/ 	.byte	0x04, 0x0a
        /*0052*/ 	.short	(.L_19 - .L_18)
	.align		4
.L_18:
        /*0054*/ 	.word	index@(.nv.constant0.triton_poi_fused__to_copy_135)
        /*0058*/ 	.short	0x0210
        /*005a*/ 	.short	0x000c


	//----- nvinfo : EIATTR_SW_WAR
	.align		4
.L_19:
        /*005c*/ 	.byte	0x04, 0x36
        /*005e*/ 	.short	(.L_21 - .L_20)
.L_20:
        /*0060*/ 	.word	0x00000008
.L_21:


//--------------------- .nv.callgraph             --------------------------
	.section	.nv.callgraph,"",@"SHT_CUDA_CALLGRAPH"
	.align	4
	.sectionentsize	8
	.align		4
        /*0000*/ 	.word	0x00000000
	.align		4
        /*0004*/ 	.word	0xffffffff
	.align		4
        /*0008*/ 	.word	0x00000000
	.align		4
        /*000c*/ 	.word	0xfffffffe
	.align		4
        /*0010*/ 	.word	0x00000000
	.align		4
        /*0014*/ 	.word	0xfffffffd
	.align		4
        /*0018*/ 	.word	0x00000000
	.align		4
        /*001c*/ 	.word	0xfffffffc


//--------------------- .text.triton_poi_fused__to_copy_135 --------------------------
	.section	.text.triton_poi_fused__to_copy_135,"ax",@progbits
	.align	128
        .global         triton_poi_fused__to_copy_135
        .type           triton_poi_fused__to_copy_135,@function
        .size           triton_poi_fused__to_copy_135,(.L_x_1 - triton_poi_fused__to_copy_135)
        .other          triton_poi_fused__to_copy_135,@"STO_CUDA_ENTRY STV_DEFAULT"
triton_poi_fused__to_copy_135:
.text.triton_poi_fused__to_copy_135:
[----:B------:R-:W0:Y:S02]  /*0000*/  LDC R1, c[0x0][0x28] ;  /* 0x00000a00ff017b82 */ /* 0x000e240000000800 */
[----:B------:R-:W1:Y:S01]  /*0010*/  S2R R0, SR_TID.X ;  /* 0x0000000000007919 */ /* 0x000e620000002100 */
[----:B------:R-:W-:Y:S01]  /*0020*/  IMAD.MOV.U32 R7, RZ, RZ, 0x3e000000 ;  /* 0x3e000000ff077424 */ /* 0x000fe200078e00ff */
[----:B------:R-:W2:Y:S01]  /*0030*/  S2R R5, SR_CTAID.X ;  /* 0x0000000000057919 */ /* 0x000ea20000002500 */
[----:B-1----:R-:W-:-:S05]  /*0040*/  IMAD.SHL.U32 R0, R0, 0x2, RZ ;  /* 0x0000000200007824 */ /* 0x002fca00078e00ff */
[----:B------:R-:W-:-:S05]  /*0050*/  LOP3.LUT R0, R0, 0x3e, RZ, 0xc0, !PT ;  /* 0x0000003e00007812 */ /* 0x000fca00078ec0ff */
[----:B--2---:R-:W-:-:S05]  /*0060*/  IMAD R5, R5, 0x40, R0 ;  /* 0x0000004005057824 */ /* 0x004fca00078e0200 */
[----:B------:R-:W-:Y:S02]  /*0070*/  IADD3 R0, R5, 0x1, RZ ;  /* 0x0000000105007810 */ /* 0x000fe40007ffe0ff */
[----:B------:R-:W-:Y:S02]  /*0080*/  I2FP.F32.S32 R2, R5 ;  /* 0x0000000500027245 */ /* 0x000fe40000201400 */
[----:B------:R-:W-:Y:S02]  /*0090*/  I2FP.F32.S32 R0, R0 ;  /* 0x0000000000007245 */ /* 0x000fe40000201400 */
[----:B------:R-:W-:Y:S01]  /*00a0*/  ISETP.GE.AND P0, PT, R5, 0x40, PT ;  /* 0x000000400500780c */ /* 0x000fe20003f06270 */
[----:B------:R-:W-:Y:S02]  /*00b0*/  FADD R2, R2, 0.5 ;  /* 0x3f00000002027421 */ /* 0x000fe40000000000 */
[----:B------:R-:W-:Y:S02]  /*00c0*/  FADD R0, R0, 0.5 ;  /* 0x3f00000000007421 */ /* 0x000fe40000000000 */
[----:B------:R-:W-:-:S02]  /*00d0*/  FFMA R4, R2, R7, -0.5 ;  /* 0xbf00000002047423 */ /* 0x000fc40000000007 */
[----:B------:R-:W1:Y:S01]  /*00e0*/  LDC.64 R2, c[0x0][0x210] ;  /* 0x00008400ff027b82 */ /* 0x000e620000000a00 */
[----:B------:R-:W-:Y:S02]  /*00f0*/  FFMA R0, R0, R7, -0.5 ;  /* 0xbf00000000007423 */ /* 0x000fe40000000007 */
[----:B------:R-:W-:-:S03]  /*0100*/  FMNMX R4, RZ, R4, !PT ;  /* 0x00000004ff047209 */ /* 0x000fc60007800000 */
[----:B------:R-:W-:-:S03]  /*0110*/  FMNMX R0, RZ, R0, !PT ;  /* 0x00000000ff007209 */ /* 0x000fc60007800000 */
[----:B------:R-:W2:Y:S08]  /*0120*/  F2I.TRUNC.NTZ R4, R4 ;  /* 0x0000000400047305 */ /* 0x000eb0000020f100 */
[----:B------:R-:W3:Y:S01]  /*0130*/  F2I.TRUNC.NTZ R6, R0 ;  /* 0x0000000000067305 */ /* 0x000ee2000020f100 */
[----:B-1----:R-:W-:Y:S01]  /*0140*/  IMAD.WIDE R2, R5, 0x8, R2 ;  /* 0x0000000805027825 */ /* 0x002fe200078e0202 */
[----:B--2---:R-:W-:-:S02]  /*0150*/  SHF.R.S32.HI R5, RZ, 0x1f, R4 ;  /* 0x0000001fff057819 */ /* 0x004fc40000011404 */
[----:B---3--:R-:W-:Y:S01]  /*0160*/  SHF.R.S32.HI R7, RZ, 0x1f, R6 ;  /* 0x0000001fff077819 */ /* 0x008fe20000011406 */
[----:B------:R-:W-:Y:S06]  /*0170*/  @P0 EXIT ;  /* 0x000000000000094d */ /* 0x000fec0003800000 */
[----:B------:R-:W-:Y:S02]  /*0180*/  ULDC.64 UR4, c[0x0][0x208] ;  /* 0x0000820000047ab9 */ /* 0x000fe40000000a00 */
[----:B------:R-:W-:Y:S01]  /*0190*/  STG.E.128 desc[UR4][R2.64], R4 ;  /* 0x0000000402007986 */ /* 0x000fe2000c101d04 */
[----:B------:R-:W-:Y:S05]  /*01a0*/  EXIT ;  /* 0x000000000000794d */ /* 0x000fea0003800000 */
.L_x_0:
[----:B------:R-:W-:-:S00]  /*01b0*/  BRA `(.L_x_0) ;  /* 0xfffffffc00fc7947 */ /* 0x000fc0000383ffff */
[----:B------:R-:W-:-:S00]  /*01c0*/  NOP ;  /* 0x0000000000007918 */ /* 0x000fc00000000000 */
        /* <DEDUP_REMOVED lines=11> */
.L_x_1:


//--------------------- .nv.constant0.triton_poi_fused__to_copy_135 --------------------------
	.section	.nv.constant0.triton_poi_fused__to_copy_135,"a",@progbits
	.sectionflags	@""
	.align	4
.nv.constant0.triton_poi_fused__to_copy_135:
	.zero		540
